//
// Generated by NVIDIA NVVM Compiler
//
// Compiler Build ID: CL-36424714
// Cuda compilation tools, release 13.0, V13.0.88
// Based on NVVM 20.0.0
//

.version 9.0
.target sm_100
.address_size 64

	// .globl	_Z10gpu_matvecPKfiiS0_Pf

.visible .entry _Z10gpu_matvecPKfiiS0_Pf(
	.param .u64 .ptr .align 1 _Z10gpu_matvecPKfiiS0_Pf_param_0,
	.param .u32 _Z10gpu_matvecPKfiiS0_Pf_param_1,
	.param .u32 _Z10gpu_matvecPKfiiS0_Pf_param_2,
	.param .u64 .ptr .align 1 _Z10gpu_matvecPKfiiS0_Pf_param_3,
	.param .u64 .ptr .align 1 _Z10gpu_matvecPKfiiS0_Pf_param_4
)
{
	.reg .pred 	%p<11>;
	.reg .b32 	%r<28>;
	.reg .b32 	%f<112>;
	.reg .b64 	%rd<44>;

	ld.param.u64 	%rd17, [_Z10gpu_matvecPKfiiS0_Pf_param_0];
	ld.param.u32 	%r18, [_Z10gpu_matvecPKfiiS0_Pf_param_1];
	ld.param.u32 	%r17, [_Z10gpu_matvecPKfiiS0_Pf_param_2];
	ld.param.u64 	%rd18, [_Z10gpu_matvecPKfiiS0_Pf_param_3];
	ld.param.u64 	%rd16, [_Z10gpu_matvecPKfiiS0_Pf_param_4];
	cvta.to.global.u64 	%rd1, %rd18;
	cvta.to.global.u64 	%rd2, %rd17;
	mov.u32 	%r19, %ctaid.x;
	mov.u32 	%r20, %ntid.x;
	mov.u32 	%r21, %tid.x;
	mad.lo.s32 	%r1, %r19, %r20, %r21;
	setp.ge.s32 	%p1, %r1, %r18;
	@%p1 bra 	$L__BB0_15;
	mul.wide.s32 	%rd3, %r17, %r1;
	setp.lt.s32 	%p2, %r17, 1;
	mov.f32 	%f111, 0f00000000;
	@%p2 bra 	$L__BB0_14;
	and.b32  	%r2, %r17, 15;
	setp.lt.u32 	%p3, %r17, 16;
	mov.f32 	%f111, 0f00000000;
	mov.b32 	%r25, 0;
	@%p3 bra 	$L__BB0_5;
	and.b32  	%r25, %r17, 2147483632;
	neg.s32 	%r23, %r25;
	shl.b64 	%rd19, %rd3, 2;
	add.s64 	%rd20, %rd19, %rd2;
	add.s64 	%rd41, %rd20, 32;
	add.s64 	%rd40, %rd1, 32;
	mov.f32 	%f111, 0f00000000;
$L__BB0_4:
	.pragma "nounroll";
	ld.global.f32 	%f18, [%rd41+-32];
	ld.global.f32 	%f19, [%rd40+-32];
	fma.rn.f32 	%f20, %f18, %f19, %f111;
	ld.global.f32 	%f21, [%rd41+-28];
	ld.global.f32 	%f22, [%rd40+-28];
	fma.rn.f32 	%f23, %f21, %f22, %f20;
	ld.global.f32 	%f24, [%rd41+-24];
	ld.global.f32 	%f25, [%rd40+-24];
	fma.rn.f32 	%f26, %f24, %f25, %f23;
	ld.global.f32 	%f27, [%rd41+-20];
	ld.global.f32 	%f28, [%rd40+-20];
	fma.rn.f32 	%f29, %f27, %f28, %f26;
	ld.global.f32 	%f30, [%rd41+-16];
	ld.global.f32 	%f31, [%rd40+-16];
	fma.rn.f32 	%f32, %f30, %f31, %f29;
	ld.global.f32 	%f33, [%rd41+-12];
	ld.global.f32 	%f34, [%rd40+-12];
	fma.rn.f32 	%f35, %f33, %f34, %f32;
	ld.global.f32 	%f36, [%rd41+-8];
	ld.global.f32 	%f37, [%rd40+-8];
	fma.rn.f32 	%f38, %f36, %f37, %f35;
	ld.global.f32 	%f39, [%rd41+-4];
	ld.global.f32 	%f40, [%rd40+-4];
	fma.rn.f32 	%f41, %f39, %f40, %f38;
	ld.global.f32 	%f42, [%rd41];
	ld.global.f32 	%f43, [%rd40];
	fma.rn.f32 	%f44, %f42, %f43, %f41;
	ld.global.f32 	%f45, [%rd41+4];
	ld.global.f32 	%f46, [%rd40+4];
	fma.rn.f32 	%f47, %f45, %f46, %f44;
	ld.global.f32 	%f48, [%rd41+8];
	ld.global.f32 	%f49, [%rd40+8];
	fma.rn.f32 	%f50, %f48, %f49, %f47;
	ld.global.f32 	%f51, [%rd41+12];
	ld.global.f32 	%f52, [%rd40+12];
	fma.rn.f32 	%f53, %f51, %f52, %f50;
	ld.global.f32 	%f54, [%rd41+16];
	ld.global.f32 	%f55, [%rd40+16];
	fma.rn.f32 	%f56, %f54, %f55, %f53;
	ld.global.f32 	%f57, [%rd41+20];
	ld.global.f32 	%f58, [%rd40+20];
	fma.rn.f32 	%f59, %f57, %f58, %f56;
	ld.global.f32 	%f60, [%rd41+24];
	ld.global.f32 	%f61, [%rd40+24];
	fma.rn.f32 	%f62, %f60, %f61, %f59;
	ld.global.f32 	%f63, [%rd41+28];
	ld.global.f32 	%f64, [%rd40+28];
	fma.rn.f32 	%f111, %f63, %f64, %f62;
	add.s32 	%r23, %r23, 16;
	add.s64 	%rd41, %rd41, 64;
	add.s64 	%rd40, %rd40, 64;
	setp.ne.s32 	%p4, %r23, 0;
	@%p4 bra 	$L__BB0_4;
$L__BB0_5:
	setp.eq.s32 	%p5, %r2, 0;
	@%p5 bra 	$L__BB0_14;
	and.b32  	%r8, %r17, 7;
	setp.lt.u32 	%p6, %r2, 8;
	@%p6 bra 	$L__BB0_8;
	cvt.u64.u32 	%rd21, %r25;
	add.s64 	%rd22, %rd3, %rd21;
	shl.b64 	%rd23, %rd22, 2;
	add.s64 	%rd24, %rd2, %rd23;
	ld.global.f32 	%f66, [%rd24];
	mul.wide.u32 	%rd25, %r25, 4;
	add.s64 	%rd26, %rd1, %rd25;
	ld.global.f32 	%f67, [%rd26];
	fma.rn.f32 	%f68, %f66, %f67, %f111;
	ld.global.f32 	%f69, [%rd24+4];
	ld.global.f32 	%f70, [%rd26+4];
	fma.rn.f32 	%f71, %f69, %f70, %f68;
	ld.global.f32 	%f72, [%rd24+8];
	ld.global.f32 	%f73, [%rd26+8];
	fma.rn.f32 	%f74, %f72, %f73, %f71;
	ld.global.f32 	%f75, [%rd24+12];
	ld.global.f32 	%f76, [%rd26+12];
	fma.rn.f32 	%f77, %f75, %f76, %f74;
	ld.global.f32 	%f78, [%rd24+16];
	ld.global.f32 	%f79, [%rd26+16];
	fma.rn.f32 	%f80, %f78, %f79, %f77;
	ld.global.f32 	%f81, [%rd24+20];
	ld.global.f32 	%f82, [%rd26+20];
	fma.rn.f32 	%f83, %f81, %f82, %f80;
	ld.global.f32 	%f84, [%rd24+24];
	ld.global.f32 	%f85, [%rd26+24];
	fma.rn.f32 	%f86, %f84, %f85, %f83;
	ld.global.f32 	%f87, [%rd24+28];
	ld.global.f32 	%f88, [%rd26+28];
	fma.rn.f32 	%f111, %f87, %f88, %f86;
	add.s32 	%r25, %r25, 8;
$L__BB0_8:
	setp.eq.s32 	%p7, %r8, 0;
	@%p7 bra 	$L__BB0_14;
	and.b32  	%r11, %r17, 3;
	setp.lt.u32 	%p8, %r8, 4;
	@%p8 bra 	$L__BB0_11;
	cvt.u64.u32 	%rd27, %r25;
	add.s64 	%rd28, %rd3, %rd27;
	shl.b64 	%rd29, %rd28, 2;
	add.s64 	%rd30, %rd2, %rd29;
	ld.global.f32 	%f90, [%rd30];
	mul.wide.u32 	%rd31, %r25, 4;
	add.s64 	%rd32, %rd1, %rd31;
	ld.global.f32 	%f91, [%rd32];
	fma.rn.f32 	%f92, %f90, %f91, %f111;
	ld.global.f32 	%f93, [%rd30+4];
	ld.global.f32 	%f94, [%rd32+4];
	fma.rn.f32 	%f95, %f93, %f94, %f92;
	ld.global.f32 	%f96, [%rd30+8];
	ld.global.f32 	%f97, [%rd32+8];
	fma.rn.f32 	%f98, %f96, %f97, %f95;
	ld.global.f32 	%f99, [%rd30+12];
	ld.global.f32 	%f100, [%rd32+12];
	fma.rn.f32 	%f111, %f99, %f100, %f98;
	add.s32 	%r25, %r25, 4;
$L__BB0_11:
	setp.eq.s32 	%p9, %r11, 0;
	@%p9 bra 	$L__BB0_14;
	cvt.u64.u32 	%rd33, %r25;
	mul.wide.u32 	%rd34, %r25, 4;
	add.s64 	%rd43, %rd1, %rd34;
	add.s64 	%rd35, %rd3, %rd33;
	shl.b64 	%rd36, %rd35, 2;
	add.s64 	%rd42, %rd2, %rd36;
	neg.s32 	%r27, %r11;
$L__BB0_13:
	.pragma "nounroll";
	ld.global.f32 	%f101, [%rd42];
	ld.global.f32 	%f102, [%rd43];
	fma.rn.f32 	%f111, %f101, %f102, %f111;
	add.s64 	%rd43, %rd43, 4;
	add.s64 	%rd42, %rd42, 4;
	add.s32 	%r27, %r27, 1;
	setp.ne.s32 	%p10, %r27, 0;
	@%p10 bra 	$L__BB0_13;
$L__BB0_14:
	cvta.to.global.u64 	%rd37, %rd16;
	mul.wide.s32 	%rd38, %r1, 4;
	add.s64 	%rd39, %rd37, %rd38;
	st.global.f32 	[%rd39], %f111;
$L__BB0_15:
	ret;

}


// ===== COMPILED SASS (sm_100) =====

	.target	sm_100

	.elftype	@"ET_EXEC"


//--------------------- .note.nv.tkinfo           --------------------------
	.section	.note.nv.tkinfo,"",@"SHT_NOTE"
	.sectionflags	@"SHF_NOTE_NV_TKINFO"
	.tkinfo
        /*0018*/ 	.word	0x00000002
        /*0030*/ 	.string	""
        /*0030*/ 	.string	"ptxas"
        /*0030*/ 	.string	"Cuda compilation tools, release 13.0, V13.0.88"
        /*0030*/ 	.string	"Build cuda_13.0.r13.0/compiler.36424714_0"
        /*0030*/ 	.string	"-arch sm_100 -m 64 "



//--------------------- .note.nv.cuinfo           --------------------------
	.section	.note.nv.cuinfo,"",@"SHT_NOTE"
	.sectionflags	@"SHF_NOTE_NV_CUINFO"
        /*0018*/ 	.short	0x0002
        /*001a*/ 	.short	0x0064
        /*001c*/ 	.short	0x0082
	.zero		2


//--------------------- .nv.info                  --------------------------
	.section	.nv.info,"",@"SHT_CUDA_INFO"
	.align	4


	//----- nvinfo : EIATTR_REGCOUNT
	.align		4
        /*0000*/ 	.byte	0x04, 0x2f
        /*0002*/ 	.short	(.L_1 - .L_0)
	.align		4
.L_0:
        /*0004*/ 	.word	index@(_Z10gpu_matvecPKfiiS0_Pf)
        /*0008*/ 	.word	0x0000001e


	//----- nvinfo : EIATTR_FRAME_SIZE
	.align		4
.L_1:
        /*000c*/ 	.byte	0x04, 0x11
        /*000e*/ 	.short	(.L_3 - .L_2)
	.align		4
.L_2:
        /*0010*/ 	.word	index@(_Z10gpu_matvecPKfiiS0_Pf)
        /*0014*/ 	.word	0x00000000


	//----- nvinfo : EIATTR_MIN_STACK_SIZE
	.align		4
.L_3:
        /*0018*/ 	.byte	0x04, 0x12
        /*001a*/ 	.short	(.L_5 - .L_4)
	.align		4
.L_4:
        /*001c*/ 	.word	index@(_Z10gpu_matvecPKfiiS0_Pf)
        /*0020*/ 	.word	0x00000000
.L_5:


//--------------------- .nv.compat                --------------------------
	.section	.nv.compat,"",@"SHT_CUDA_COMPAT_INFO"
	.align	4
        /*0000*/ 	.byte	0x02, 0x09, 0x00, 0x00, 0x02, 0x02, 0x01, 0x00, 0x02, 0x05, 0x05, 0x00, 0x03, 0x07, 0x01, 0x01
        /*0010*/ 	.byte	0x02, 0x03, 0x00, 0x00, 0x02, 0x06, 0x01, 0x00, 0x04, 0x0b, 0x08, 0x00, 0x09, 0x00, 0x00, 0x00
        /*0020*/ 	.byte	0x00, 0x00, 0x00, 0x00


//--------------------- .nv.info._Z10gpu_matvecPKfiiS0_Pf --------------------------
	.section	.nv.info._Z10gpu_matvecPKfiiS0_Pf,"",@"SHT_CUDA_INFO"
	.sectionflags	@""
	.align	4


	//----- nvinfo : EIATTR_CUDA_API_VERSION
	.align		4
        /*0000*/ 	.byte	0x04, 0x37
        /*0002*/ 	.short	(.L_7 - .L_6)
.L_6:
        /*0004*/ 	.word	0x00000082


	//----- nvinfo : EIATTR_KPARAM_INFO
	.align		4
.L_7:
        /*0008*/ 	.byte	0x04, 0x17
        /*000a*/ 	.short	(.L_9 - .L_8)
.L_8:
        /*000c*/ 	.word	0x00000000
        /*0010*/ 	.short	0x0004
        /*0012*/ 	.short	0x0018
        /*0014*/ 	.byte	0x00, 0xf5, 0x21, 0x00


	//----- nvinfo : EIATTR_KPARAM_INFO
	.align		4
.L_9:
        /*0018*/ 	.byte	0x04, 0x17
        /*001a*/ 	.short	(.L_11 - .L_10)
.L_10:
        /*001c*/ 	.word	0x00000000
        /*0020*/ 	.short	0x0003
        /*0022*/ 	.short	0x0010
        /*0024*/ 	.byte	0x00, 0xf5, 0x21, 0x00


	//----- nvinfo : EIATTR_KPARAM_INFO
	.align		4
.L_11:
        /*0028*/ 	.byte	0x04, 0x17
        /*002a*/ 	.short	(.L_13 - .L_12)
.L_12:
        /*002c*/ 	.word	0x00000000
        /*0030*/ 	.short	0x0002
        /*0032*/ 	.short	0x000c
        /*0034*/ 	.byte	0x00, 0xf0, 0x11, 0x00


	//----- nvinfo : EIATTR_KPARAM_INFO
	.align		4
.L_13:
        /*0038*/ 	.byte	0x04, 0x17
        /*003a*/ 	.short	(.L_15 - .L_14)
.L_14:
        /*003c*/ 	.word	0x00000000
        /*0040*/ 	.short	0x0001
        /*0042*/ 	.short	0x0008
        /*0044*/ 	.byte	0x00, 0xf0, 0x11, 0x00


	//----- nvinfo : EIATTR_KPARAM_INFO
	.align		4
.L_15:
        /*0048*/ 	.byte	0x04, 0x17
        /*004a*/ 	.short	(.L_17 - .L_16)
.L_16:
        /*004c*/ 	.word	0x00000000
        /*0050*/ 	.short	0x0000
        /*0052*/ 	.short	0x0000
        /*0054*/ 	.byte	0x00, 0xf5, 0x21, 0x00


	//----- nvinfo : EIATTR_SPARSE_MMA_MASK
	.align		4
.L_17:
        /*0058*/ 	.byte	0x03, 0x50
        /*005a*/ 	.short	0x0000


	//----- nvinfo : EIATTR_MAXREG_COUNT
	.align		4
        /*005c*/ 	.byte	0x03, 0x1b
        /*005e*/ 	.short	0x00ff


	//----- nvinfo : EIATTR_MERCURY_ISA_VERSION
	.align		4
        /*0060*/ 	.byte	0x03, 0x5f
        /*0062*/ 	.short	0x0101


	//----- nvinfo : EIATTR_VRC_CTA_INIT_COUNT
	.align		4
        /*0064*/ 	.byte	0x02, 0x4a
	.zero		1
	.zero		1


	//----- nvinfo : EIATTR_EXIT_INSTR_OFFSETS
	.align		4
        /*0068*/ 	.byte	0x04, 0x1c
        /*006a*/ 	.short	(.L_19 - .L_18)


	//   ....[0]....
.L_18:
        /*006c*/ 	.word	0x00000070


	//   ....[1]....
        /*0070*/ 	.word	0x00000b30


	//----- nvinfo : EIATTR_CBANK_PARAM_SIZE
	.align		4
.L_19:
        /*0074*/ 	.byte	0x03, 0x19
        /*0076*/ 	.short	0x0020


	//----- nvinfo : EIATTR_PARAM_CBANK
	.align		4
        /*0078*/ 	.byte	0x04, 0x0a
        /*007a*/ 	.short	(.L_21 - .L_20)
	.align		4
.L_20:
        /*007c*/ 	.word	index@(.nv.constant0._Z10gpu_matvecPKfiiS0_Pf)
        /*0080*/ 	.short	0x0380
        /*0082*/ 	.short	0x0020


	//----- nvinfo : EIATTR_SW_WAR
	.align		4
.L_21:
        /*0084*/ 	.byte	0x04, 0x36
        /*0086*/ 	.short	(.L_23 - .L_22)
.L_22:
        /*0088*/ 	.word	0x00000008
.L_23:


//--------------------- .nv.callgraph             --------------------------
	.section	.nv.callgraph,"",@"SHT_CUDA_CALLGRAPH"
	.align	4
	.sectionentsize	8
	.align		4
        /*0000*/ 	.word	0x00000000
	.align		4
        /*0004*/ 	.word	0xffffffff
	.align		4
        /*0008*/ 	.word	0x00000000
	.align		4
        /*000c*/ 	.word	0xfffffffe
	.align		4
        /*0010*/ 	.word	0x00000000
	.align		4
        /*0014*/ 	.word	0xfffffffd
	.align		4
        /*0018*/ 	.word	0x00000000
	.align		4
        /*001c*/ 	.word	0xfffffffc


//--------------------- .text._Z10gpu_matvecPKfiiS0_Pf --------------------------
	.section	.text._Z10gpu_matvecPKfiiS0_Pf,"ax",@progbits
	.align	128
        .global         _Z10gpu_matvecPKfiiS0_Pf
        .type           _Z10gpu_matvecPKfiiS0_Pf,@function
        .size           _Z10gpu_matvecPKfiiS0_Pf,(.L_x_7 - _Z10gpu_matvecPKfiiS0_Pf)
        .other          _Z10gpu_matvecPKfiiS0_Pf,@"STO_CUDA_ENTRY STV_DEFAULT"
_Z10gpu_matvecPKfiiS0_Pf:
.text._Z10gpu_matvecPKfiiS0_Pf:
[----:B------:R-:W-:Y:S01]  /*0000*/  LDC R1, c[0x0][0x37c] ;  /* 0x0000df00ff017b82 */ /* 0x000fe20000000800 */
[----:B------:R-:W0:Y:S07]  /*0010*/  S2R R3, SR_TID.X ;  /* 0x0000000000037919 */ /* 0x000e2e0000002100 */
[----:B------:R-:W0:Y:S01]  /*0020*/  S2UR UR4, SR_CTAID.X ;  /* 0x00000000000479c3 */ /* 0x000e220000002500 */
[----:B------:R-:W1:Y:S07]  /*0030*/  LDCU UR5, c[0x0][0x388] ;  /* 0x00007100ff0577ac */ /* 0x000e6e0008000800 */
[----:B------:R-:W0:Y:S02]  /*0040*/  LDC R0, c[0x0][0x360] ;  /* 0x0000d800ff007b82 */ /* 0x000e240000000800 */
[----:B0-----:R-:W-:-:S05]  /*0050*/  IMAD R0, R0, UR4, R3 ;  /* 0x0000000400007c24 */ /* 0x001fca000f8e0203 */
[----:B-1----:R-:W-:-:S13]  /*0060*/  ISETP.GE.AND P0, PT, R0, UR5, PT ;  /* 0x0000000500007c0c */ /* 0x002fda000bf06270 */
[----:B------:R-:W-:Y:S05]  /*0070*/  @P0 EXIT ;  /* 0x000000000000094d */ /* 0x000fea0003800000 */
[----:B------:R-:W0:Y:S01]  /*0080*/  LDCU UR6, c[0x0][0x38c] ;  /* 0x00007180ff0677ac */ /* 0x000e220008000800 */
[----:B------:R-:W-:Y:S01]  /*0090*/  HFMA2 R14, -RZ, RZ, 0, 0 ;  /* 0x00000000ff0e7431 */ /* 0x000fe200000001ff */
[----:B------:R-:W1:Y:S01]  /*00a0*/  LDCU.64 UR10, c[0x0][0x358] ;  /* 0x00006b00ff0a77ac */ /* 0x000e620008000a00 */
[----:B0-----:R-:W-:-:S09]  /*00b0*/  UISETP.GE.AND UP0, UPT, UR6, 0x1, UPT ;  /* 0x000000010600788c */ /* 0x001fd2000bf06270 */
[----:B-1----:R-:W-:Y:S05]  /*00c0*/  BRA.U !UP0, `(.L_x_0) ;  /* 0x00000009088c7547 */ /* 0x002fea000b800000 */
[----:B------:R-:W-:Y:S01]  /*00d0*/  UISETP.GE.U32.AND UP1, UPT, UR6, 0x10, UPT ;  /* 0x000000100600788c */ /* 0x000fe2000bf26070 */
[----:B------:R-:W-:Y:S01]  /*00e0*/  MOV R14, RZ ;  /* 0x000000ff000e7202 */ /* 0x000fe20000000f00 */
[----:B------:R-:W-:Y:S01]  /*00f0*/  ULOP3.LUT UR7, UR6, 0xf, URZ, 0xc0, !UPT ;  /* 0x0000000f06077892 */ /* 0x000fe2000f8ec0ff */
[----:B------:R-:W-:Y:S01]  /*0100*/  MOV R9, RZ ;  /* 0x000000ff00097202 */ /* 0x000fe20000000f00 */
[----:B------:R-:W-:Y:S02]  /*0110*/  IMAD.WIDE R4, R0, UR6, RZ ;  /* 0x0000000600047c25 */ /* 0x000fe4000f8e02ff */
[----:B------:R-:W-:-:S03]  /*0120*/  UISETP.NE.AND UP0, UPT, UR7, URZ, UPT ;  /* 0x000000ff0700728c */ /* 0x000fc6000bf05270 */
[----:B------:R-:W-:Y:S08]  /*0130*/  BRA.U !UP1, `(.L_x_1) ;  /* 0x0000000509147547 */ /* 0x000ff0000b800000 */
[----:B------:R-:W0:Y:S01]  /*0140*/  LDCU.64 UR4, c[0x0][0x390] ;  /* 0x00007200ff0477ac */ /* 0x000e220008000a00 */
[----:B------:R-:W-:Y:S01]  /*0150*/  MOV R14, RZ ;  /* 0x000000ff000e7202 */ /* 0x000fe20000000f00 */
[----:B------:R-:W1:Y:S01]  /*0160*/  LDCU.64 UR8, c[0x0][0x380] ;  /* 0x00007000ff0877ac */ /* 0x000e620008000a00 */
[----:B0-----:R-:W-:Y:S01]  /*0170*/  UIADD3 UR4, UP1, UPT, UR4, 0x20, URZ ;  /* 0x0000002004047890 */ /* 0x001fe2000ff3e0ff */
[----:B-1----:R-:W-:Y:S01]  /*0180*/  LEA R2, P0, R4, UR8, 0x2 ;  /* 0x0000000804027c11 */ /* 0x002fe2000f8010ff */
[----:B------:R-:W-:-:S04]  /*0190*/  ULOP3.LUT UR8, UR6, 0x7ffffff0, URZ, 0xc0, !UPT ;  /* 0x7ffffff006087892 */ /* 0x000fc8000f8ec0ff */
[----:B------:R-:W-:Y:S01]  /*01a0*/  MOV R6, UR4 ;  /* 0x0000000400067c02 */ /* 0x000fe20008000f00 */
[----:B------:R-:W-:Y:S01]  /*01b0*/  UIADD3.X UR5, UPT, UPT, URZ, UR5, URZ, UP1, !UPT ;  /* 0x00000005ff057290 */ /* 0x000fe20008ffe4ff */
[----:B------:R-:W-:Y:S01]  /*01c0*/  LEA.HI.X R3, R4, UR9, R5, 0x2, P0 ;  /* 0x0000000904037c11 */ /* 0x000fe200080f1405 */
[----:B------:R-:W-:Y:S01]  /*01d0*/  UIADD3 UR9, UPT, UPT, -UR8, URZ, URZ ;  /* 0x000000ff08097290 */ /* 0x000fe2000fffe1ff */
[----:B------:R-:W-:Y:S02]  /*01e0*/  IADD3 R2, P0, PT, R2, 0x20, RZ ;  /* 0x0000002002027810 */ /* 0x000fe40007f1e0ff */
[----:B------:R-:W-:Y:S02]  /*01f0*/  MOV R9, UR8 ;  /* 0x0000000800097c02 */ /* 0x000fe40008000f00 */
[----:B------:R-:W-:Y:S02]  /*0200*/  IADD3.X R3, PT, PT, RZ, R3, RZ, P0, !PT ;  /* 0x00000003ff037210 */ /* 0x000fe400007fe4ff */
[----:B------:R-:W-:-:S07]  /*0210*/  MOV R7, UR5 ;  /* 0x0000000500077c02 */ /* 0x000fce0008000f00 */
.L_x_2:
[----:B------:R-:W2:Y:S04]  /*0220*/  LDG.E R17, desc[UR10][R2.64+-0x20] ;  /* 0xffffe00a02117981 */ /* 0x000ea8000c1e1900 */
[----:B------:R-:W2:Y:S04]  /*0230*/  LDG.E R16, desc[UR10][R6.64+-0x20] ;  /* 0xffffe00a06107981 */ /* 0x000ea8000c1e1900 */
[----:B------:R-:W3:Y:S04]  /*0240*/  LDG.E R19, desc[UR10][R2.64+-0x1c] ;  /* 0xffffe40a02137981 */ /* 0x000ee8000c1e1900 */
[----:B------:R-:W3:Y:S04]  /*0250*/  LDG.E R24, desc[UR10][R6.64+-0x1c] ;  /* 0xffffe40a06187981 */ /* 0x000ee8000c1e1900 */
[----:B------:R-:W4:Y:S04]  /*0260*/  LDG.E R18, desc[UR10][R2.64+-0x18] ;  /* 0xffffe80a02127981 */ /* 0x000f28000c1e1900 */
[----:B------:R-:W4:Y:S04]  /*0270*/  LDG.E R21, desc[UR10][R6.64+-0x18] ;  /* 0xffffe80a06157981 */ /* 0x000f28000c1e1900 */
[----:B------:R-:W5:Y:S04]  /*0280*/  LDG.E R23, desc[UR10][R2.64+-0x14] ;  /* 0xffffec0a02177981 */ /* 0x000f68000c1e1900 */
        /* <DEDUP_REMOVED lines=8> */
[----:B------:R-:W5:Y:S01]  /*0310*/  LDG.E R15, desc[UR10][R6.64+-0x4] ;  /* 0xfffffc0a060f7981 */ /* 0x000f62000c1e1900 */
[----:B--2---:R-:W-:-:S03]  /*0320*/  FFMA R16, R17, R16, R14 ;  /* 0x0000001011107223 */ /* 0x004fc6000000000e */
[----:B------:R-:W2:Y:S04]  /*0330*/  LDG.E R14, desc[UR10][R2.64] ;  /* 0x0000000a020e7981 */ /* 0x000ea8000c1e1900 */
[----:B------:R-:W2:Y:S01]  /*0340*/  LDG.E R17, desc[UR10][R6.64] ;  /* 0x0000000a06117981 */ /* 0x000ea2000c1e1900 */
[----:B---3--:R-:W-:-:S03]  /*0350*/  FFMA R27, R19, R24, R16 ;  /* 0x00000018131b7223 */ /* 0x008fc60000000010 */
[----:B------:R-:W3:Y:S04]  /*0360*/  LDG.E R16, desc[UR10][R2.64+0x4] ;  /* 0x0000040a02107981 */ /* 0x000ee8000c1e1900 */
[----:B------:R-:W3:Y:S01]  /*0370*/  LDG.E R19, desc[UR10][R6.64+0x4] ;  /* 0x0000040a06137981 */ /* 0x000ee2000c1e1900 */
[----:B----4-:R-:W-:-:S03]  /*0380*/  FFMA R24, R18, R21, R27 ;  /* 0x0000001512187223 */ /* 0x010fc6000000001b */
[----:B------:R-:W4:Y:S04]  /*0390*/  LDG.E R18, desc[UR10][R2.64+0x8] ;  /* 0x0000080a02127981 */ /* 0x000f28000c1e1900 */
[----:B------:R-:W4:Y:S01]  /*03a0*/  LDG.E R21, desc[UR10][R6.64+0x8] ;  /* 0x0000080a06157981 */ /* 0x000f22000c1e1900 */
[----:B-----5:R-:W-:-:S03]  /*03b0*/  FFMA R27, R23, R20, R24 ;  /* 0x00000014171b7223 */ /* 0x020fc60000000018 */
[----:B------:R-:W5:Y:S04]  /*03c0*/  LDG.E R20, desc[UR10][R2.64+0xc] ;  /* 0x00000c0a02147981 */ /* 0x000f68000c1e1900 */
[----:B------:R-:W5:Y:S01]  /*03d0*/  LDG.E R23, desc[UR10][R6.64+0xc] ;  /* 0x00000c0a06177981 */ /* 0x000f62000c1e1900 */
[----:B------:R-:W-:-:S03]  /*03e0*/  FFMA R27, R22, R25, R27 ;  /* 0x00000019161b7223 */ /* 0x000fc6000000001b */
        /* <DEDUP_REMOVED lines=9> */
[----:B------:R0:W5:Y:S04]  /*0480*/  LDG.E R12, desc[UR10][R2.64+0x1c] ;  /* 0x00001c0a020c7981 */ /* 0x000168000c1e1900 */
[----:B------:R1:W5:Y:S01]  /*0490*/  LDG.E R15, desc[UR10][R6.64+0x1c] ;  /* 0x00001c0a060f7981 */ /* 0x000362000c1e1900 */
[----:B------:R-:W-:-:S04]  /*04a0*/  UIADD3 UR9, UPT, UPT, UR9, 0x10, URZ ;  /* 0x0000001009097890 */ /* 0x000fc8000fffe0ff */
[----:B------:R-:W-:Y:S01]  /*04b0*/  UISETP.NE.AND UP1, UPT, UR9, URZ, UPT ;  /* 0x000000ff0900728c */ /* 0x000fe2000bf25270 */
[----:B0-----:R-:W-:Y:S02]  /*04c0*/  IADD3 R2, P0, PT, R2, 0x40, RZ ;  /* 0x0000004002027810 */ /* 0x001fe40007f1e0ff */
[----:B-1----:R-:W-:Y:S02]  /*04d0*/  IADD3 R6, P1, PT, R6, 0x40, RZ ;  /* 0x0000004006067810 */ /* 0x002fe40007f3e0ff */
[----:B------:R-:W-:Y:S02]  /*04e0*/  IADD3.X R3, PT, PT, RZ, R3, RZ, P0, !PT ;  /* 0x00000003ff037210 */ /* 0x000fe400007fe4ff */
[----:B------:R-:W-:Y:S01]  /*04f0*/  IADD3.X R7, PT, PT, RZ, R7, RZ, P1, !PT ;  /* 0x00000007ff077210 */ /* 0x000fe20000ffe4ff */
[----:B--2---:R-:W-:-:S04]  /*0500*/  FFMA R17, R14, R17, R27 ;  /* 0x000000110e117223 */ /* 0x004fc8000000001b */
[----:B---3--:R-:W-:-:S04]  /*0510*/  FFMA R17, R16, R19, R17 ;  /* 0x0000001310117223 */ /* 0x008fc80000000011 */
[----:B----4-:R-:W-:-:S04]  /*0520*/  FFMA R17, R18, R21, R17 ;  /* 0x0000001512117223 */ /* 0x010fc80000000011 */
[----:B-----5:R-:W-:-:S04]  /*0530*/  FFMA R17, R20, R23, R17 ;  /* 0x0000001714117223 */ /* 0x020fc80000000011 */
[----:B------:R-:W-:-:S04]  /*0540*/  FFMA R17, R22, R25, R17 ;  /* 0x0000001916117223 */ /* 0x000fc80000000011 */
[----:B------:R-:W-:-:S04]  /*0550*/  FFMA R8, R8, R11, R17 ;  /* 0x0000000b08087223 */ /* 0x000fc80000000011 */
[----:B------:R-:W-:-:S04]  /*0560*/  FFMA R13, R13, R10, R8 ;  /* 0x0000000a0d0d7223 */ /* 0x000fc80000000008 */
[----:B------:R-:W-:Y:S01]  /*0570*/  FFMA R14, R12, R15, R13 ;  /* 0x0000000f0c0e7223 */ /* 0x000fe2000000000d */
[----:B------:R-:W-:Y:S06]  /*0580*/  BRA.U UP1, `(.L_x_2) ;  /* 0xfffffffd01247547 */ /* 0x000fec000b83ffff */
.L_x_1:
[----:B------:R-:W-:Y:S05]  /*0590*/  BRA.U !UP0, `(.L_x_0) ;  /* 0x0000000508587547 */ /* 0x000fea000b800000 */
[----:B------:R-:W-:Y:S02]  /*05a0*/  UISETP.GE.U32.AND UP0, UPT, UR7, 0x8, UPT ;  /* 0x000000080700788c */ /* 0x000fe4000bf06070 */
[----:B------:R-:W-:-:S04]  /*05b0*/  ULOP3.LUT UR5, UR6, 0x7, URZ, 0xc0, !UPT ;  /* 0x0000000706057892 */ /* 0x000fc8000f8ec0ff */
[----:B------:R-:W-:-:S03]  /*05c0*/  UISETP.NE.AND UP1, UPT, UR5, URZ, UPT ;  /* 0x000000ff0500728c */ /* 0x000fc6000bf25270 */
[----:B------:R-:W-:Y:S08]  /*05d0*/  BRA.U !UP0, `(.L_x_3) ;  /* 0x0000000108807547 */ /* 0x000ff0000b800000 */
[----:B------:R-:W0:Y:S01]  /*05e0*/  LDC.64 R2, c[0x0][0x390] ;  /* 0x0000e400ff027b82 */ /* 0x000e220000000a00 */
[----:B------:R-:W1:Y:S01]  /*05f0*/  LDCU.64 UR8, c[0x0][0x380] ;  /* 0x00007000ff0877ac */ /* 0x000e620008000a00 */
[----:B------:R-:W-:-:S05]  /*0600*/  IADD3 R7, P0, PT, R4, R9, RZ ;  /* 0x0000000904077210 */ /* 0x000fca0007f1e0ff */
[----:B------:R-:W-:Y:S01]  /*0610*/  IMAD.X R8, RZ, RZ, R5, P0 ;  /* 0x000000ffff087224 */ /* 0x000fe200000e0605 */
[----:B-1----:R-:W-:-:S04]  /*0620*/  LEA R6, P0, R7, UR8, 0x2 ;  /* 0x0000000807067c11 */ /* 0x002fc8000f8010ff */
[----:B------:R-:W-:Y:S01]  /*0630*/  LEA.HI.X R7, R7, UR9, R8, 0x2, P0 ;  /* 0x0000000907077c11 */ /* 0x000fe200080f1408 */
[----:B0-----:R-:W-:-:S04]  /*0640*/  IMAD.WIDE.U32 R2, R9, 0x4, R2 ;  /* 0x0000000409027825 */ /* 0x001fc800078e0002 */
        /* <DEDUP_REMOVED lines=16> */
[----:B------:R-:W-:Y:S01]  /*0750*/  IADD3 R9, PT, PT, R9, 0x8, RZ ;  /* 0x0000000809097810 */ /* 0x000fe20007ffe0ff */
[----:B--2---:R-:W-:-:S04]  /*0760*/  FFMA R15, R15, R16, R14 ;  /* 0x000000100f0f7223 */ /* 0x004fc8000000000e */
[----:B---3--:R-:W-:-:S04]  /*0770*/  FFMA R15, R18, R17, R15 ;  /* 0x00000011120f7223 */ /* 0x008fc8000000000f */
[----:B----4-:R-:W-:-:S04]  /*0780*/  FFMA R15, R20, R19, R15 ;  /* 0x00000013140f7223 */ /* 0x010fc8000000000f */
[----:B-----5:R-:W-:-:S04]  /*0790*/  FFMA R15, R22, R21, R15 ;  /* 0x00000015160f7223 */ /* 0x020fc8000000000f */
[----:B------:R-:W-:-:S04]  /*07a0*/  FFMA R15, R24, R23, R15 ;  /* 0x00000017180f7223 */ /* 0x000fc8000000000f */
[----:B------:R-:W-:-:S04]  /*07b0*/  FFMA R13, R12, R13, R15 ;  /* 0x0000000d0c0d7223 */ /* 0x000fc8000000000f */
[----:B------:R-:W-:-:S04]  /*07c0*/  FFMA R11, R8, R11, R13 ;  /* 0x0000000b080b7223 */ /* 0x000fc8000000000d */
[----:B------:R-:W-:-:S07]  /*07d0*/  FFMA R14, R10, R25, R11 ;  /* 0x000000190a0e7223 */ /* 0x000fce000000000b */
.L_x_3:
[----:B------:R-:W-:Y:S05]  /*07e0*/  BRA.U !UP1, `(.L_x_0) ;  /* 0x0000000109c47547 */ /* 0x000fea000b800000 */
[----:B------:R-:W-:Y:S02]  /*07f0*/  UISETP.GE.U32.AND UP0, UPT, UR5, 0x4, UPT ;  /* 0x000000040500788c */ /* 0x000fe4000bf06070 */
[----:B------:R-:W-:-:S04]  /*0800*/  ULOP3.LUT UR4, UR6, 0x3, URZ, 0xc0, !UPT ;  /* 0x0000000306047892 */ /* 0x000fc8000f8ec0ff */
[----:B------:R-:W-:-:S03]  /*0810*/  UISETP.NE.AND UP1, UPT, UR4, URZ, UPT ;  /* 0x000000ff0400728c */ /* 0x000fc6000bf25270 */
[----:B------:R-:W-:Y:S08]  /*0820*/  BRA.U !UP0, `(.L_x_4) ;  /* 0x0000000108507547 */ /* 0x000ff0000b800000 */
[----:B------:R-:W0:Y:S01]  /*0830*/  LDC.64 R6, c[0x0][0x390] ;  /* 0x0000e400ff067b82 */ /* 0x000e220000000a00 */
[----:B------:R-:W1:Y:S01]  /*0840*/  LDCU.64 UR6, c[0x0][0x380] ;  /* 0x00007000ff0677ac */ /* 0x000e620008000a00 */
[----:B------:R-:W-:-:S04]  /*0850*/  IADD3 R3, P0, PT, R4, R9, RZ ;  /* 0x0000000904037210 */ /* 0x000fc80007f1e0ff */
[----:B------:R-:W-:Y:S02]  /*0860*/  IADD3.X R8, PT, PT, RZ, R5, RZ, P0, !PT ;  /* 0x00000005ff087210 */ /* 0x000fe400007fe4ff */
        /* <DEDUP_REMOVED lines=10> */
[----:B------:R-:W5:Y:S01]  /*0910*/  LDG.E R16, desc[UR10][R6.64+0xc] ;  /* 0x00000c0a06107981 */ /* 0x000f62000c1e1900 */
[----:B------:R-:W-:Y:S01]  /*0920*/  IADD3 R9, PT, PT, R9, 0x4, RZ ;  /* 0x0000000409097810 */ /* 0x000fe20007ffe0ff */
[----:B--2---:R-:W-:-:S04]  /*0930*/  FFMA R8, R11, R8, R14 ;  /* 0x000000080b087223 */ /* 0x004fc8000000000e */
[----:B---3--:R-:W-:-:S04]  /*0940*/  FFMA R8, R13, R10, R8 ;  /* 0x0000000a0d087223 */ /* 0x008fc80000000008 */
[----:B----4-:R-:W-:-:S04]  /*0950*/  FFMA R8, R15, R12, R8 ;  /* 0x0000000c0f087223 */ /* 0x010fc80000000008 */
[----:B-----5:R-:W-:-:S07]  /*0960*/  FFMA R14, R17, R16, R8 ;  /* 0x00000010110e7223 */ /* 0x020fce0000000008 */
.L_x_4:
[----:B------:R-:W-:Y:S05]  /*0970*/  BRA.U !UP1, `(.L_x_0) ;  /* 0x0000000109607547 */ /* 0x000fea000b800000 */
[----:B------:R-:W0:Y:S01]  /*0980*/  LDC.64 R2, c[0x0][0x390] ;  /* 0x0000e400ff027b82 */ /* 0x000e220000000a00 */
[----:B------:R-:W1:Y:S01]  /*0990*/  LDCU.64 UR6, c[0x0][0x380] ;  /* 0x00007000ff0677ac */ /* 0x000e620008000a00 */
[----:B------:R-:W-:Y:S01]  /*09a0*/  IADD3 R7, P0, PT, R4, R9, RZ ;  /* 0x0000000904077210 */ /* 0x000fe20007f1e0ff */
[----:B------:R-:W-:-:S03]  /*09b0*/  UIADD3 UR4, UPT, UPT, -UR4, URZ, URZ ;  /* 0x000000ff04047290 */ /* 0x000fc6000fffe1ff */
[----:B------:R-:W-:Y:S02]  /*09c0*/  IADD3.X R4, PT, PT, RZ, R5, RZ, P0, !PT ;  /* 0x00000005ff047210 */ /* 0x000fe400007fe4ff */
[----:B-1----:R-:W-:-:S04]  /*09d0*/  LEA R6, P0, R7, UR6, 0x2 ;  /* 0x0000000607067c11 */ /* 0x002fc8000f8010ff */
[----:B------:R-:W-:Y:S01]  /*09e0*/  LEA.HI.X R7, R7, UR7, R4, 0x2, P0 ;  /* 0x0000000707077c11 */ /* 0x000fe200080f1404 */
[----:B0-----:R-:W-:-:S04]  /*09f0*/  IMAD.WIDE.U32 R2, R9, 0x4, R2 ;  /* 0x0000000409027825 */ /* 0x001fc800078e0002 */
[----:B------:R-:W-:Y:S01]  /*0a00*/  IMAD.MOV.U32 R9, RZ, RZ, R3 ;  /* 0x000000ffff097224 */ /* 0x000fe200078e0003 */
[----:B------:R-:W-:-:S07]  /*0a10*/  MOV R8, R2 ;  /* 0x0000000200087202 */ /* 0x000fce0000000f00 */
.L_x_5:
[----:B------:R-:W-:Y:S02]  /*0a20*/  MOV R3, R7 ;  /* 0x0000000700037202 */ /* 0x000fe40000000f00 */
[----:B------:R-:W-:Y:S02]  /*0a30*/  MOV R4, R8 ;  /* 0x0000000800047202 */ /* 0x000fe40000000f00 */
[----:B------:R-:W-:Y:S02]  /*0a40*/  MOV R2, R6 ;  /* 0x0000000600027202 */ /* 0x000fe40000000f00 */
[----:B------:R-:W-:-:S03]  /*0a50*/  MOV R5, R9 ;  /* 0x0000000900057202 */ /* 0x000fc60000000f00 */
[----:B------:R-:W2:Y:S04]  /*0a60*/  LDG.E R3, desc[UR10][R2.64] ;  /* 0x0000000a02037981 */ /* 0x000ea8000c1e1900 */
[----:B------:R-:W2:Y:S01]  /*0a70*/  LDG.E R4, desc[UR10][R4.64] ;  /* 0x0000000a04047981 */ /* 0x000ea2000c1e1900 */
[----:B------:R-:W-:Y:S01]  /*0a80*/  UIADD3 UR4, UPT, UPT, UR4, 0x1, URZ ;  /* 0x0000000104047890 */ /* 0x000fe2000fffe0ff */
[----:B------:R-:W-:Y:S02]  /*0a90*/  IADD3 R8, P0, PT, R8, 0x4, RZ ;  /* 0x0000000408087810 */ /* 0x000fe40007f1e0ff */
[----:B------:R-:W-:Y:S01]  /*0aa0*/  IADD3 R6, P1, PT, R6, 0x4, RZ ;  /* 0x0000000406067810 */ /* 0x000fe20007f3e0ff */
[----:B------:R-:W-:Y:S01]  /*0ab0*/  UISETP.NE.AND UP0, UPT, UR4, URZ, UPT ;  /* 0x000000ff0400728c */ /* 0x000fe2000bf05270 */
[----:B------:R-:W-:-:S02]  /*0ac0*/  IADD3.X R9, PT, PT, RZ, R9, RZ, P0, !PT ;  /* 0x00000009ff097210 */ /* 0x000fc400007fe4ff */
[----:B------:R-:W-:Y:S01]  /*0ad0*/  IADD3.X R7, PT, PT, RZ, R7, RZ, P1, !PT ;  /* 0x00000007ff077210 */ /* 0x000fe20000ffe4ff */
[----:B--2---:R-:W-:-:S05]  /*0ae0*/  FFMA R14, R3, R4, R14 ;  /* 0x00000004030e7223 */ /* 0x004fca000000000e */
[----:B------:R-:W-:Y:S05]  /*0af0*/  BRA.U UP0, `(.L_x_5) ;  /* 0xfffffffd00c87547 */ /* 0x000fea000b83ffff */
.L_x_0:
[----:B------:R-:W0:Y:S02]  /*0b00*/  LDC.64 R2, c[0x0][0x398] ;  /* 0x0000e600ff027b82 */ /* 0x000e240000000a00 */
[----:B0-----:R-:W-:-:S05]  /*0b10*/  IMAD.WIDE R2, R0, 0x4, R2 ;  /* 0x0000000400027825 */ /* 0x001fca00078e0202 */
[----:B------:R-:W-:Y:S01]  /*0b20*/  STG.E desc[UR10][R2.64], R14 ;  /* 0x0000000e02007986 */ /* 0x000fe2000c10190a */
[----:B------:R-:W-:Y:S05]  /*0b30*/  EXIT ;  /* 0x000000000000794d */ /* 0x000fea0003800000 */
.L_x_6:
[----:B------:R-:W-:-:S00]  /*0b40*/  BRA `(.L_x_6) ;  /* 0xfffffffc00fc7947 */ /* 0x000fc0000383ffff */
[----:B------:R-:W-:-:S00]  /*0b50*/  NOP ;  /* 0x0000000000007918 */ /* 0x000fc00000000000 */
        /* <DEDUP_REMOVED lines=10> */
.L_x_7:


//--------------------- .nv.shared.reserved.0     --------------------------
	.section	.nv.shared.reserved.0,"aw",@nobits
	.weak		__nv_reservedSMEM_offset_0_alias
	.size		__nv_reservedSMEM_offset_0_alias, 0, 64
	.other		__nv_reservedSMEM_offset_0_alias,@"STO_CUDA_RESERVED_SHARED STV_DEFAULT"
__nv_reservedSMEM_offset_0_alias:
	.zero		0
	.zero		64


//--------------------- .nv.constant0._Z10gpu_matvecPKfiiS0_Pf --------------------------
	.section	.nv.constant0._Z10gpu_matvecPKfiiS0_Pf,"a",@progbits
	.sectionflags	@""
	.align	4
.nv.constant0._Z10gpu_matvecPKfiiS0_Pf:
	.zero		928


//--------------------- SYMBOLS --------------------------

	.type		.nv.reservedSmem.offset0,@object
	.size		.nv.reservedSmem.offset0,0x4
